//
// Generated by NVIDIA NVVM Compiler
//
// Compiler Build ID: CL-36424714
// Cuda compilation tools, release 13.0, V13.0.88
// Based on NVVM 20.0.0
//

.version 9.0
.target sm_100
.address_size 64

	// .globl	_Z13convolution_1PfS_S_ii
.const .align 4 .b8 CM[32] = {0, 0, 64, 64, 0, 0, 128, 64, 0, 0, 160, 64, 0, 0, 192, 64, 0, 0, 192, 64, 0, 0, 160, 64, 0, 0, 128, 64, 0, 0, 64, 64};

.visible .entry _Z13convolution_1PfS_S_ii(
	.param .u64 .ptr .align 1 _Z13convolution_1PfS_S_ii_param_0,
	.param .u64 .ptr .align 1 _Z13convolution_1PfS_S_ii_param_1,
	.param .u64 .ptr .align 1 _Z13convolution_1PfS_S_ii_param_2,
	.param .u32 _Z13convolution_1PfS_S_ii_param_3,
	.param .u32 _Z13convolution_1PfS_S_ii_param_4
)
{
	.reg .pred 	%p<55>;
	.reg .b32 	%r<43>;
	.reg .b32 	%f<96>;
	.reg .b64 	%rd<49>;

	ld.param.u64 	%rd5, [_Z13convolution_1PfS_S_ii_param_1];
	ld.param.u64 	%rd6, [_Z13convolution_1PfS_S_ii_param_2];
	ld.param.u32 	%r28, [_Z13convolution_1PfS_S_ii_param_3];
	ld.param.u32 	%r29, [_Z13convolution_1PfS_S_ii_param_4];
	cvta.to.global.u64 	%rd1, %rd6;
	mov.u32 	%r30, %ctaid.x;
	mov.u32 	%r31, %ntid.x;
	mov.u32 	%r32, %tid.x;
	mad.lo.s32 	%r1, %r30, %r31, %r32;
	shr.u32 	%r33, %r28, 31;
	add.s32 	%r34, %r28, %r33;
	shr.s32 	%r35, %r34, 1;
	sub.s32 	%r2, %r1, %r35;
	setp.lt.s32 	%p1, %r28, 1;
	mov.f32 	%f75, 0f00000000;
	@%p1 bra 	$L__BB0_41;
	and.b32  	%r3, %r28, 7;
	setp.lt.u32 	%p2, %r28, 8;
	mov.f32 	%f75, 0f00000000;
	mov.b32 	%r41, 0;
	@%p2 bra 	$L__BB0_20;
	and.b32  	%r41, %r28, 2147483640;
	mov.f32 	%f75, 0f00000000;
	mov.b32 	%r39, 0;
	mov.u64 	%rd8, CM;
$L__BB0_3:
	.pragma "nounroll";
	add.s32 	%r6, %r2, %r39;
	setp.lt.s32 	%p3, %r6, 0;
	setp.ge.s32 	%p4, %r6, %r29;
	mul.wide.u32 	%rd7, %r39, 4;
	add.s64 	%rd2, %rd8, %rd7;
	or.pred  	%p5, %p3, %p4;
	@%p5 bra 	$L__BB0_5;
	mul.wide.u32 	%rd9, %r6, 4;
	add.s64 	%rd10, %rd1, %rd9;
	ld.global.f32 	%f42, [%rd10];
	ld.const.f32 	%f43, [%rd2];
	fma.rn.f32 	%f75, %f42, %f43, %f75;
$L__BB0_5:
	add.s32 	%r7, %r6, 1;
	setp.lt.s32 	%p6, %r7, 0;
	setp.ge.s32 	%p7, %r7, %r29;
	or.pred  	%p8, %p6, %p7;
	@%p8 bra 	$L__BB0_7;
	mul.wide.u32 	%rd11, %r7, 4;
	add.s64 	%rd12, %rd1, %rd11;
	ld.global.f32 	%f44, [%rd12];
	ld.const.f32 	%f45, [%rd2+4];
	fma.rn.f32 	%f75, %f44, %f45, %f75;
$L__BB0_7:
	add.s32 	%r8, %r6, 2;
	setp.lt.s32 	%p9, %r8, 0;
	setp.ge.s32 	%p10, %r8, %r29;
	or.pred  	%p11, %p9, %p10;
	@%p11 bra 	$L__BB0_9;
	mul.wide.u32 	%rd13, %r8, 4;
	add.s64 	%rd14, %rd1, %rd13;
	ld.global.f32 	%f46, [%rd14];
	ld.const.f32 	%f47, [%rd2+8];
	fma.rn.f32 	%f75, %f46, %f47, %f75;
$L__BB0_9:
	add.s32 	%r9, %r6, 3;
	setp.lt.s32 	%p12, %r9, 0;
	setp.ge.s32 	%p13, %r9, %r29;
	or.pred  	%p14, %p12, %p13;
	@%p14 bra 	$L__BB0_11;
	mul.wide.u32 	%rd15, %r9, 4;
	add.s64 	%rd16, %rd1, %rd15;
	ld.global.f32 	%f48, [%rd16];
	ld.const.f32 	%f49, [%rd2+12];
	fma.rn.f32 	%f75, %f48, %f49, %f75;
$L__BB0_11:
	add.s32 	%r10, %r6, 4;
	setp.lt.s32 	%p15, %r10, 0;
	setp.ge.s32 	%p16, %r10, %r29;
	or.pred  	%p17, %p15, %p16;
	@%p17 bra 	$L__BB0_13;
	mul.wide.u32 	%rd17, %r10, 4;
	add.s64 	%rd18, %rd1, %rd17;
	ld.global.f32 	%f50, [%rd18];
	ld.const.f32 	%f51, [%rd2+16];
	fma.rn.f32 	%f75, %f50, %f51, %f75;
$L__BB0_13:
	add.s32 	%r11, %r6, 5;
	setp.lt.s32 	%p18, %r11, 0;
	setp.ge.s32 	%p19, %r11, %r29;
	or.pred  	%p20, %p18, %p19;
	@%p20 bra 	$L__BB0_15;
	mul.wide.u32 	%rd19, %r11, 4;
	add.s64 	%rd20, %rd1, %rd19;
	ld.global.f32 	%f52, [%rd20];
	ld.const.f32 	%f53, [%rd2+20];
	fma.rn.f32 	%f75, %f52, %f53, %f75;
$L__BB0_15:
	add.s32 	%r12, %r6, 6;
	setp.lt.s32 	%p21, %r12, 0;
	setp.ge.s32 	%p22, %r12, %r29;
	or.pred  	%p23, %p21, %p22;
	@%p23 bra 	$L__BB0_17;
	mul.wide.u32 	%rd21, %r12, 4;
	add.s64 	%rd22, %rd1, %rd21;
	ld.global.f32 	%f54, [%rd22];
	ld.const.f32 	%f55, [%rd2+24];
	fma.rn.f32 	%f75, %f54, %f55, %f75;
$L__BB0_17:
	add.s32 	%r13, %r6, 7;
	setp.lt.s32 	%p24, %r13, 0;
	setp.ge.s32 	%p25, %r13, %r29;
	or.pred  	%p26, %p24, %p25;
	@%p26 bra 	$L__BB0_19;
	mul.wide.u32 	%rd23, %r13, 4;
	add.s64 	%rd24, %rd1, %rd23;
	ld.global.f32 	%f56, [%rd24];
	ld.const.f32 	%f57, [%rd2+28];
	fma.rn.f32 	%f75, %f56, %f57, %f75;
$L__BB0_19:
	add.s32 	%r39, %r39, 8;
	setp.ne.s32 	%p27, %r39, %r41;
	@%p27 bra 	$L__BB0_3;
$L__BB0_20:
	setp.eq.s32 	%p28, %r3, 0;
	@%p28 bra 	$L__BB0_41;
	and.b32  	%r16, %r28, 3;
	setp.lt.u32 	%p29, %r3, 4;
	@%p29 bra 	$L__BB0_31;
	add.s32 	%r17, %r2, %r41;
	setp.lt.s32 	%p30, %r17, 0;
	setp.ge.s32 	%p31, %r17, %r29;
	mul.wide.u32 	%rd25, %r41, 4;
	mov.u64 	%rd26, CM;
	add.s64 	%rd3, %rd26, %rd25;
	or.pred  	%p32, %p30, %p31;
	@%p32 bra 	$L__BB0_24;
	mul.wide.u32 	%rd27, %r17, 4;
	add.s64 	%rd28, %rd1, %rd27;
	ld.global.f32 	%f59, [%rd28];
	ld.const.f32 	%f60, [%rd3];
	fma.rn.f32 	%f75, %f59, %f60, %f75;
$L__BB0_24:
	add.s32 	%r18, %r17, 1;
	setp.lt.s32 	%p33, %r18, 0;
	setp.ge.s32 	%p34, %r18, %r29;
	or.pred  	%p35, %p33, %p34;
	@%p35 bra 	$L__BB0_26;
	mul.wide.u32 	%rd29, %r18, 4;
	add.s64 	%rd30, %rd1, %rd29;
	ld.global.f32 	%f61, [%rd30];
	ld.const.f32 	%f62, [%rd3+4];
	fma.rn.f32 	%f75, %f61, %f62, %f75;
$L__BB0_26:
	add.s32 	%r19, %r17, 2;
	setp.lt.s32 	%p36, %r19, 0;
	setp.ge.s32 	%p37, %r19, %r29;
	or.pred  	%p38, %p36, %p37;
	@%p38 bra 	$L__BB0_28;
	mul.wide.u32 	%rd31, %r19, 4;
	add.s64 	%rd32, %rd1, %rd31;
	ld.global.f32 	%f63, [%rd32];
	ld.const.f32 	%f64, [%rd3+8];
	fma.rn.f32 	%f75, %f63, %f64, %f75;
$L__BB0_28:
	add.s32 	%r20, %r17, 3;
	setp.lt.s32 	%p39, %r20, 0;
	setp.ge.s32 	%p40, %r20, %r29;
	or.pred  	%p41, %p39, %p40;
	@%p41 bra 	$L__BB0_30;
	mul.wide.u32 	%rd33, %r20, 4;
	add.s64 	%rd34, %rd1, %rd33;
	ld.global.f32 	%f65, [%rd34];
	ld.const.f32 	%f66, [%rd3+12];
	fma.rn.f32 	%f75, %f65, %f66, %f75;
$L__BB0_30:
	add.s32 	%r41, %r41, 4;
$L__BB0_31:
	setp.eq.s32 	%p42, %r16, 0;
	@%p42 bra 	$L__BB0_41;
	setp.eq.s32 	%p43, %r16, 1;
	@%p43 bra 	$L__BB0_38;
	add.s32 	%r23, %r2, %r41;
	setp.lt.s32 	%p44, %r23, 0;
	setp.ge.s32 	%p45, %r23, %r29;
	mul.wide.u32 	%rd35, %r41, 4;
	mov.u64 	%rd36, CM;
	add.s64 	%rd4, %rd36, %rd35;
	or.pred  	%p46, %p44, %p45;
	@%p46 bra 	$L__BB0_35;
	mul.wide.u32 	%rd37, %r23, 4;
	add.s64 	%rd38, %rd1, %rd37;
	ld.global.f32 	%f68, [%rd38];
	ld.const.f32 	%f69, [%rd4];
	fma.rn.f32 	%f75, %f68, %f69, %f75;
$L__BB0_35:
	add.s32 	%r24, %r23, 1;
	setp.lt.s32 	%p47, %r24, 0;
	setp.ge.s32 	%p48, %r24, %r29;
	or.pred  	%p49, %p47, %p48;
	@%p49 bra 	$L__BB0_37;
	mul.wide.u32 	%rd39, %r24, 4;
	add.s64 	%rd40, %rd1, %rd39;
	ld.global.f32 	%f70, [%rd40];
	ld.const.f32 	%f71, [%rd4+4];
	fma.rn.f32 	%f75, %f70, %f71, %f75;
$L__BB0_37:
	add.s32 	%r41, %r41, 2;
$L__BB0_38:
	and.b32  	%r38, %r28, 1;
	setp.eq.b32 	%p50, %r38, 1;
	not.pred 	%p51, %p50;
	@%p51 bra 	$L__BB0_41;
	add.s32 	%r27, %r2, %r41;
	setp.lt.s32 	%p52, %r27, 0;
	setp.ge.s32 	%p53, %r27, %r29;
	or.pred  	%p54, %p52, %p53;
	@%p54 bra 	$L__BB0_41;
	mul.wide.u32 	%rd41, %r27, 4;
	add.s64 	%rd42, %rd1, %rd41;
	ld.global.f32 	%f72, [%rd42];
	mul.wide.u32 	%rd43, %r41, 4;
	mov.u64 	%rd44, CM;
	add.s64 	%rd45, %rd44, %rd43;
	ld.const.f32 	%f73, [%rd45];
	fma.rn.f32 	%f75, %f72, %f73, %f75;
$L__BB0_41:
	cvta.to.global.u64 	%rd46, %rd5;
	mul.wide.s32 	%rd47, %r1, 4;
	add.s64 	%rd48, %rd46, %rd47;
	st.global.f32 	[%rd48], %f75;
	ret;

}


// ===== COMPILED SASS (sm_100) =====

	.target	sm_100

	.elftype	@"ET_EXEC"


//--------------------- .note.nv.tkinfo           --------------------------
	.section	.note.nv.tkinfo,"",@"SHT_NOTE"
	.sectionflags	@"SHF_NOTE_NV_TKINFO"
	.tkinfo
        /*0018*/ 	.word	0x00000002
        /*0030*/ 	.string	""
        /*0030*/ 	.string	"ptxas"
        /*0030*/ 	.string	"Cuda compilation tools, release 13.0, V13.0.88"
        /*0030*/ 	.string	"Build cuda_13.0.r13.0/compiler.36424714_0"
        /*0030*/ 	.string	"-arch sm_100 -m 64 "



//--------------------- .note.nv.cuinfo           --------------------------
	.section	.note.nv.cuinfo,"",@"SHT_NOTE"
	.sectionflags	@"SHF_NOTE_NV_CUINFO"
        /*0018*/ 	.short	0x0002
        /*001a*/ 	.short	0x0064
        /*001c*/ 	.short	0x0082
	.zero		2


//--------------------- .nv.info                  --------------------------
	.section	.nv.info,"",@"SHT_CUDA_INFO"
	.align	4


	//----- nvinfo : EIATTR_REGCOUNT
	.align		4
        /*0000*/ 	.byte	0x04, 0x2f
        /*0002*/ 	.short	(.L_2 - .L_1)
	.align		4
.L_1:
        /*0004*/ 	.word	index@(_Z13convolution_1PfS_S_ii)
        /*0008*/ 	.word	0x00000020


	//----- nvinfo : EIATTR_FRAME_SIZE
	.align		4
.L_2:
        /*000c*/ 	.byte	0x04, 0x11
        /*000e*/ 	.short	(.L_4 - .L_3)
	.align		4
.L_3:
        /*0010*/ 	.word	index@(_Z13convolution_1PfS_S_ii)
        /*0014*/ 	.word	0x00000000


	//----- nvinfo : EIATTR_MIN_STACK_SIZE
	.align		4
.L_4:
        /*0018*/ 	.byte	0x04, 0x12
        /*001a*/ 	.short	(.L_6 - .L_5)
	.align		4
.L_5:
        /*001c*/ 	.word	index@(_Z13convolution_1PfS_S_ii)
        /*0020*/ 	.word	0x00000000
.L_6:


//--------------------- .nv.compat                --------------------------
	.section	.nv.compat,"",@"SHT_CUDA_COMPAT_INFO"
	.align	4
        /*0000*/ 	.byte	0x02, 0x09, 0x00, 0x00, 0x02, 0x02, 0x01, 0x00, 0x02, 0x05, 0x05, 0x00, 0x03, 0x07, 0x01, 0x01
        /*0010*/ 	.byte	0x02, 0x03, 0x00, 0x00, 0x02, 0x06, 0x01, 0x00, 0x04, 0x0b, 0x08, 0x00, 0x09, 0x00, 0x00, 0x00
        /*0020*/ 	.byte	0x00, 0x00, 0x00, 0x00


//--------------------- .nv.info._Z13convolution_1PfS_S_ii --------------------------
	.section	.nv.info._Z13convolution_1PfS_S_ii,"",@"SHT_CUDA_INFO"
	.sectionflags	@""
	.align	4


	//----- nvinfo : EIATTR_CUDA_API_VERSION
	.align		4
        /*0000*/ 	.byte	0x04, 0x37
        /*0002*/ 	.short	(.L_8 - .L_7)
.L_7:
        /*0004*/ 	.word	0x00000082


	//----- nvinfo : EIATTR_KPARAM_INFO
	.align		4
.L_8:
        /*0008*/ 	.byte	0x04, 0x17
        /*000a*/ 	.short	(.L_10 - .L_9)
.L_9:
        /*000c*/ 	.word	0x00000000
        /*0010*/ 	.short	0x0004
        /*0012*/ 	.short	0x001c
        /*0014*/ 	.byte	0x00, 0xf0, 0x11, 0x00


	//----- nvinfo : EIATTR_KPARAM_INFO
	.align		4
.L_10:
        /*0018*/ 	.byte	0x04, 0x17
        /*001a*/ 	.short	(.L_12 - .L_11)
.L_11:
        /*001c*/ 	.word	0x00000000
        /*0020*/ 	.short	0x0003
        /*0022*/ 	.short	0x0018
        /*0024*/ 	.byte	0x00, 0xf0, 0x11, 0x00


	//----- nvinfo : EIATTR_KPARAM_INFO
	.align		4
.L_12:
        /*0028*/ 	.byte	0x04, 0x17
        /*002a*/ 	.short	(.L_14 - .L_13)
.L_13:
        /*002c*/ 	.word	0x00000000
        /*0030*/ 	.short	0x0002
        /*0032*/ 	.short	0x0010
        /*0034*/ 	.byte	0x00, 0xf5, 0x21, 0x00


	//----- nvinfo : EIATTR_KPARAM_INFO
	.align		4
.L_14:
        /*0038*/ 	.byte	0x04, 0x17
        /*003a*/ 	.short	(.L_16 - .L_15)
.L_15:
        /*003c*/ 	.word	0x00000000
        /*0040*/ 	.short	0x0001
        /*0042*/ 	.short	0x0008
        /*0044*/ 	.byte	0x00, 0xf5, 0x21, 0x00


	//----- nvinfo : EIATTR_KPARAM_INFO
	.align		4
.L_16:
        /*0048*/ 	.byte	0x04, 0x17
        /*004a*/ 	.short	(.L_18 - .L_17)
.L_17:
        /*004c*/ 	.word	0x00000000
        /*0050*/ 	.short	0x0000
        /*0052*/ 	.short	0x0000
        /*0054*/ 	.byte	0x00, 0xf5, 0x21, 0x00


	//----- nvinfo : EIATTR_SPARSE_MMA_MASK
	.align		4
.L_18:
        /*0058*/ 	.byte	0x03, 0x50
        /*005a*/ 	.short	0x0000


	//----- nvinfo : EIATTR_MAXREG_COUNT
	.align		4
        /*005c*/ 	.byte	0x03, 0x1b
        /*005e*/ 	.short	0x00ff


	//----- nvinfo : EIATTR_MERCURY_ISA_VERSION
	.align		4
        /*0060*/ 	.byte	0x03, 0x5f
        /*0062*/ 	.short	0x0101


	//----- nvinfo : EIATTR_VRC_CTA_INIT_COUNT
	.align		4
        /*0064*/ 	.byte	0x02, 0x4a
	.zero		1
	.zero		1


	//----- nvinfo : EIATTR_EXIT_INSTR_OFFSETS
	.align		4
        /*0068*/ 	.byte	0x04, 0x1c
        /*006a*/ 	.short	(.L_20 - .L_19)


	//   ....[0]....
.L_19:
        /*006c*/ 	.word	0x00000ae0


	//----- nvinfo : EIATTR_CRS_STACK_SIZE
	.align		4
.L_20:
        /*0070*/ 	.byte	0x04, 0x1e
        /*0072*/ 	.short	(.L_22 - .L_21)
.L_21:
        /*0074*/ 	.word	0x00000000


	//----- nvinfo : EIATTR_CBANK_PARAM_SIZE
	.align		4
.L_22:
        /*0078*/ 	.byte	0x03, 0x19
        /*007a*/ 	.short	0x0020


	//----- nvinfo : EIATTR_PARAM_CBANK
	.align		4
        /*007c*/ 	.byte	0x04, 0x0a
        /*007e*/ 	.short	(.L_24 - .L_23)
	.align		4
.L_23:
        /*0080*/ 	.word	index@(.nv.constant0._Z13convolution_1PfS_S_ii)
        /*0084*/ 	.short	0x0380
        /*0086*/ 	.short	0x0020


	//----- nvinfo : EIATTR_SW_WAR
	.align		4
.L_24:
        /*0088*/ 	.byte	0x04, 0x36
        /*008a*/ 	.short	(.L_26 - .L_25)
.L_25:
        /*008c*/ 	.word	0x00000008
.L_26:


//--------------------- .nv.callgraph             --------------------------
	.section	.nv.callgraph,"",@"SHT_CUDA_CALLGRAPH"
	.align	4
	.sectionentsize	8
	.align		4
        /*0000*/ 	.word	0x00000000
	.align		4
        /*0004*/ 	.word	0xffffffff
	.align		4
        /*0008*/ 	.word	0x00000000
	.align		4
        /*000c*/ 	.word	0xfffffffe
	.align		4
        /*0010*/ 	.word	0x00000000
	.align		4
        /*0014*/ 	.word	0xfffffffd
	.align		4
        /*0018*/ 	.word	0x00000000
	.align		4
        /*001c*/ 	.word	0xfffffffc


//--------------------- .nv.constant3             --------------------------
	.section	.nv.constant3,"a",@progbits
	.align	4
.nv.constant3:
	.type		CM,@object
	.size		CM,(.L_0 - CM)
CM:
        /*0000*/ 	.byte	0x00, 0x00, 0x40, 0x40, 0x00, 0x00, 0x80, 0x40, 0x00, 0x00, 0xa0, 0x40, 0x00, 0x00, 0xc0, 0x40
        /*0010*/ 	.byte	0x00, 0x00, 0xc0, 0x40, 0x00, 0x00, 0xa0, 0x40, 0x00, 0x00, 0x80, 0x40, 0x00, 0x00, 0x40, 0x40
.L_0:


//--------------------- .text._Z13convolution_1PfS_S_ii --------------------------
	.section	.text._Z13convolution_1PfS_S_ii,"ax",@progbits
	.align	128
        .global         _Z13convolution_1PfS_S_ii
        .type           _Z13convolution_1PfS_S_ii,@function
        .size           _Z13convolution_1PfS_S_ii,(.L_x_7 - _Z13convolution_1PfS_S_ii)
        .other          _Z13convolution_1PfS_S_ii,@"STO_CUDA_ENTRY STV_DEFAULT"
_Z13convolution_1PfS_S_ii:
.text._Z13convolution_1PfS_S_ii:
[----:B------:R-:W-:Y:S01]  /*0000*/  LDC R1, c[0x0][0x37c] ;  /* 0x0000df00ff017b82 */ /* 0x000fe20000000800 */
[----:B------:R-:W0:Y:S01]  /*0010*/  S2R R3, SR_TID.X ;  /* 0x0000000000037919 */ /* 0x000e220000002100 */
[----:B------:R-:W1:Y:S06]  /*0020*/  LDCU UR5, c[0x0][0x398] ;  /* 0x00007300ff0577ac */ /* 0x000e6c0008000800 */
[----:B------:R-:W0:Y:S01]  /*0030*/  S2UR UR4, SR_CTAID.X ;  /* 0x00000000000479c3 */ /* 0x000e220000002500 */
[----:B------:R-:W-:Y:S01]  /*0040*/  HFMA2 R0, -RZ, RZ, 0, 0 ;  /* 0x00000000ff007431 */ /* 0x000fe200000001ff */
[----:B------:R-:W2:Y:S06]  /*0050*/  LDCU.64 UR8, c[0x0][0x358] ;  /* 0x00006b00ff0877ac */ /* 0x000eac0008000a00 */
[----:B------:R-:W0:Y:S01]  /*0060*/  LDC R2, c[0x0][0x360] ;  /* 0x0000d800ff027b82 */ /* 0x000e220000000800 */
[----:B-1----:R-:W-:Y:S01]  /*0070*/  UISETP.GE.AND UP0, UPT, UR5, 0x1, UPT ;  /* 0x000000010500788c */ /* 0x002fe2000bf06270 */
[----:B0-----:R-:W-:-:S08]  /*0080*/  IMAD R2, R2, UR4, R3 ;  /* 0x0000000402027c24 */ /* 0x001fd0000f8e0203 */
[----:B--2---:R-:W-:Y:S05]  /*0090*/  BRA.U !UP0, `(.L_x_0) ;  /* 0x0000000908847547 */ /* 0x004fea000b800000 */
[----:B------:R-:W-:Y:S01]  /*00a0*/  UISETP.GE.U32.AND UP0, UPT, UR5, 0x8, UPT ;  /* 0x000000080500788c */ /* 0x000fe2000bf06070 */
[----:B------:R-:W-:Y:S01]  /*00b0*/  MOV R0, RZ ;  /* 0x000000ff00007202 */ /* 0x000fe20000000f00 */
[----:B------:R-:W-:Y:S01]  /*00c0*/  ULEA.HI UR4, UR5, UR5, URZ, 0x1 ;  /* 0x0000000505047291 */ /* 0x000fe2000f8f08ff */
[----:B------:R-:W-:Y:S01]  /*00d0*/  IMAD.MOV.U32 R3, RZ, RZ, RZ ;  /* 0x000000ffff037224 */ /* 0x000fe200078e00ff */
[----:B------:R-:W-:Y:S02]  /*00e0*/  ULOP3.LUT UR6, UR5, 0x7, URZ, 0xc0, !UPT ;  /* 0x0000000705067892 */ /* 0x000fe4000f8ec0ff */
[----:B------:R-:W-:Y:S02]  /*00f0*/  USHF.R.S32.HI UR4, URZ, 0x1, UR4 ;  /* 0x00000001ff047899 */ /* 0x000fe40008011404 */
[----:B------:R-:W-:-:S04]  /*0100*/  UISETP.NE.AND UP1, UPT, UR6, URZ, UPT ;  /* 0x000000ff0600728c */ /* 0x000fc8000bf25270 */
[----:B------:R-:W-:Y:S01]  /*0110*/  IADD3 R4, PT, PT, R2, -UR4, RZ ;  /* 0x8000000402047c10 */ /* 0x000fe2000fffe0ff */
[----:B------:R-:W-:Y:S06]  /*0120*/  BRA.U !UP0, `(.L_x_1) ;  /* 0x0000000508247547 */ /* 0x000fec000b800000 */
[----:B------:R-:W-:Y:S01]  /*0130*/  ULOP3.LUT UR4, UR5, 0x7ffffff8, URZ, 0xc0, !UPT ;  /* 0x7ffffff805047892 */ /* 0x000fe2000f8ec0ff */
[----:B------:R-:W-:Y:S01]  /*0140*/  IMAD.MOV.U32 R0, RZ, RZ, RZ ;  /* 0x000000ffff007224 */ /* 0x000fe200078e00ff */
[----:B------:R-:W-:Y:S01]  /*0150*/  MOV R7, RZ ;  /* 0x000000ff00077202 */ /* 0x000fe20000000f00 */
[----:B------:R-:W0:Y:S03]  /*0160*/  LDCU UR7, c[0x0][0x39c] ;  /* 0x00007380ff0777ac */ /* 0x000e260008000800 */
[----:B------:R-:W-:-:S07]  /*0170*/  IMAD.U32 R3, RZ, RZ, UR4 ;  /* 0x00000004ff037e24 */ /* 0x000fce000f8e00ff */
.L_x_2:
[----:B------:R-:W-:-:S04]  /*0180*/  IADD3 R25, PT, PT, R4, R7, RZ ;  /* 0x0000000704197210 */ /* 0x000fc80007ffe0ff */
[----:B0-----:R-:W-:-:S04]  /*0190*/  ISETP.GE.AND P6, PT, R25, UR7, PT ;  /* 0x0000000719007c0c */ /* 0x001fc8000bfc6270 */
[----:B------:R-:W-:-:S13]  /*01a0*/  ISETP.LT.OR P6, PT, R25, RZ, P6 ;  /* 0x000000ff1900720c */ /* 0x000fda00037c1670 */
[----:B------:R-:W0:Y:S02]  /*01b0*/  @!P6 LDC.64 R8, c[0x0][0x390] ;  /* 0x0000e400ff08eb82 */ /* 0x000e240000000a00 */
[----:B0-----:R-:W-:-:S05]  /*01c0*/  @!P6 IMAD.WIDE.U32 R8, R25, 0x4, R8 ;  /* 0x000000041908e825 */ /* 0x001fca00078e0008 */
[----:B------:R0:W2:Y:S01]  /*01d0*/  @!P6 LDG.E R11, desc[UR8][R8.64] ;  /* 0x00000008080be981 */ /* 0x0000a2000c1e1900 */
[----:B------:R-:W-:Y:S01]  /*01e0*/  VIADD R15, R25, 0x1 ;  /* 0x00000001190f7836 */ /* 0x000fe20000000000 */
[----:B------:R-:W-:Y:S01]  /*01f0*/  SHF.L.U32 R5, R7, 0x2, RZ ;  /* 0x0000000207057819 */ /* 0x000fe200000006ff */
[C---:B------:R-:W-:Y:S01]  /*0200*/  VIADD R29, R25.reuse, 0x2 ;  /* 0x00000002191d7836 */ /* 0x040fe20000000000 */
[C---:B------:R-:W-:Y:S01]  /*0210*/  IADD3 R27, PT, PT, R25.reuse, 0x3, RZ ;  /* 0x00000003191b7810 */ /* 0x040fe20007ffe0ff */
[----:B------:R-:W-:Y:S01]  /*0220*/  VIADD R6, R25, 0x4 ;  /* 0x0000000419067836 */ /* 0x000fe20000000000 */
[----:B------:R-:W-:Y:S01]  /*0230*/  ISETP.GE.AND P0, PT, R15, UR7, PT ;  /* 0x000000070f007c0c */ /* 0x000fe2000bf06270 */
[----:B------:R-:W2:Y:S01]  /*0240*/  @!P6 LDC R10, c[0x3][R5] ;  /* 0x00c00000050aeb82 */ /* 0x000ea20000000800 */
[----:B------:R-:W-:Y:S02]  /*0250*/  ISETP.GE.AND P1, PT, R29, UR7, PT ;  /* 0x000000071d007c0c */ /* 0x000fe4000bf26270 */
[----:B------:R-:W-:Y:S01]  /*0260*/  ISETP.LT.OR P0, PT, R15, RZ, P0 ;  /* 0x000000ff0f00720c */ /* 0x000fe20000701670 */
[----:B0-----:R-:W-:Y:S01]  /*0270*/  VIADD R9, R25, 0x6 ;  /* 0x0000000619097836 */ /* 0x001fe20000000000 */
[----:B------:R-:W-:-:S02]  /*0280*/  ISETP.GE.AND P2, PT, R27, UR7, PT ;  /* 0x000000071b007c0c */ /* 0x000fc4000bf46270 */
[----:B------:R-:W-:Y:S02]  /*0290*/  ISETP.LT.OR P1, PT, R29, RZ, P1 ;  /* 0x000000ff1d00720c */ /* 0x000fe40000f21670 */
[----:B------:R-:W-:Y:S02]  /*02a0*/  IADD3 R8, PT, PT, R25, 0x5, RZ ;  /* 0x0000000519087810 */ /* 0x000fe40007ffe0ff */
[----:B------:R-:W-:Y:S02]  /*02b0*/  ISETP.GE.AND P3, PT, R6, UR7, PT ;  /* 0x0000000706007c0c */ /* 0x000fe4000bf66270 */
[----:B------:R-:W-:Y:S02]  /*02c0*/  ISETP.LT.OR P2, PT, R27, RZ, P2 ;  /* 0x000000ff1b00720c */ /* 0x000fe40001741670 */
[----:B------:R-:W-:Y:S01]  /*02d0*/  ISETP.GE.AND P5, PT, R8, UR7, PT ;  /* 0x0000000708007c0c */ /* 0x000fe2000bfa6270 */
[----:B------:R-:W0:Y:S01]  /*02e0*/  @!P0 LDC.64 R22, c[0x0][0x390] ;  /* 0x0000e400ff168b82 */ /* 0x000e220000000a00 */
[----:B------:R-:W-:-:S02]  /*02f0*/  ISETP.LT.OR P3, PT, R6, RZ, P3 ;  /* 0x000000ff0600720c */ /* 0x000fc40001f61670 */
[----:B------:R-:W-:Y:S02]  /*0300*/  IADD3 R25, PT, PT, R25, 0x7, RZ ;  /* 0x0000000719197810 */ /* 0x000fe40007ffe0ff */
[C---:B------:R-:W-:Y:S02]  /*0310*/  ISETP.GE.AND P4, PT, R9.reuse, UR7, PT ;  /* 0x0000000709007c0c */ /* 0x040fe4000bf86270 */
[----:B------:R-:W-:Y:S01]  /*0320*/  ISETP.LT.OR P5, PT, R8, RZ, P5 ;  /* 0x000000ff0800720c */ /* 0x000fe20002fa1670 */
[----:B------:R-:W1:Y:S01]  /*0330*/  @!P1 LDC.64 R20, c[0x0][0x390] ;  /* 0x0000e400ff149b82 */ /* 0x000e620000000a00 */
[----:B------:R-:W-:-:S07]  /*0340*/  ISETP.LT.OR P4, PT, R9, RZ, P4 ;  /* 0x000000ff0900720c */ /* 0x000fce0002781670 */
[----:B------:R-:W3:Y:S08]  /*0350*/  @!P2 LDC.64 R18, c[0x0][0x390] ;  /* 0x0000e400ff12ab82 */ /* 0x000ef00000000a00 */
[----:B------:R-:W4:Y:S01]  /*0360*/  @!P5 LDC.64 R12, c[0x0][0x390] ;  /* 0x0000e400ff0cdb82 */ /* 0x000f220000000a00 */
[----:B0-----:R-:W-:-:S06]  /*0370*/  @!P0 IMAD.WIDE.U32 R22, R15, 0x4, R22 ;  /* 0x000000040f168825 */ /* 0x001fcc00078e0016 */
[----:B------:R-:W5:Y:S01]  /*0380*/  @!P0 LDG.E R23, desc[UR8][R22.64] ;  /* 0x0000000816178981 */ /* 0x000f62000c1e1900 */
[----:B------:R-:W0:Y:S01]  /*0390*/  @!P4 LDC.64 R16, c[0x0][0x390] ;  /* 0x0000e400ff10cb82 */ /* 0x000e220000000a00 */
[----:B-1----:R-:W-:-:S06]  /*03a0*/  @!P1 IMAD.WIDE.U32 R20, R29, 0x4, R20 ;  /* 0x000000041d149825 */ /* 0x002fcc00078e0014 */
[----:B------:R-:W5:Y:S01]  /*03b0*/  @!P1 LDG.E R21, desc[UR8][R20.64] ;  /* 0x0000000814159981 */ /* 0x000f62000c1e1900 */
[----:B---3--:R-:W-:-:S06]  /*03c0*/  @!P2 IMAD.WIDE.U32 R18, R27, 0x4, R18 ;  /* 0x000000041b12a825 */ /* 0x008fcc00078e0012 */
[----:B------:R1:W3:Y:S01]  /*03d0*/  @!P2 LDG.E R19, desc[UR8][R18.64] ;  /* 0x000000081213a981 */ /* 0x0002e2000c1e1900 */
[----:B----4-:R-:W-:-:S06]  /*03e0*/  @!P5 IMAD.WIDE.U32 R12, R8, 0x4, R12 ;  /* 0x00000004080cd825 */ /* 0x010fcc00078e000c */
[----:B------:R-:W4:Y:S01]  /*03f0*/  @!P5 LDG.E R13, desc[UR8][R12.64] ;  /* 0x000000080c0dd981 */ /* 0x000f22000c1e1900 */
[----:B0-----:R-:W-:-:S06]  /*0400*/  @!P4 IMAD.WIDE.U32 R16, R9, 0x4, R16 ;  /* 0x000000040910c825 */ /* 0x001fcc00078e0010 */
[----:B------:R-:W4:Y:S01]  /*0410*/  @!P4 LDG.E R17, desc[UR8][R16.64] ;  /* 0x000000081011c981 */ /* 0x000f22000c1e1900 */
[----:B--2---:R-:W-:Y:S01]  /*0420*/  @!P6 FFMA R0, R11, R10, R0 ;  /* 0x0000000a0b00e223 */ /* 0x004fe20000000000 */
[C---:B------:R-:W-:Y:S01]  /*0430*/  ISETP.GE.AND P6, PT, R25.reuse, UR7, PT ;  /* 0x0000000719007c0c */ /* 0x040fe2000bfc6270 */
[----:B------:R-:W0:Y:S03]  /*0440*/  @!P3 LDC.64 R10, c[0x0][0x390] ;  /* 0x0000e400ff0abb82 */ /* 0x000e260000000a00 */
[----:B------:R-:W-:-:S13]  /*0450*/  ISETP.LT.OR P6, PT, R25, RZ, P6 ;  /* 0x000000ff1900720c */ /* 0x000fda00037c1670 */
[----:B------:R-:W2:Y:S01]  /*0460*/  @!P6 LDC.64 R14, c[0x0][0x390] ;  /* 0x0000e400ff0eeb82 */ /* 0x000ea20000000a00 */
[----:B0-----:R-:W-:-:S06]  /*0470*/  @!P3 IMAD.WIDE.U32 R10, R6, 0x4, R10 ;  /* 0x00000004060ab825 */ /* 0x001fcc00078e000a */
[----:B------:R0:W4:Y:S01]  /*0480*/  @!P3 LDG.E R11, desc[UR8][R10.64] ;  /* 0x000000080a0bb981 */ /* 0x000122000c1e1900 */
[----:B--2---:R-:W-:-:S06]  /*0490*/  @!P6 IMAD.WIDE.U32 R14, R25, 0x4, R14 ;  /* 0x00000004190ee825 */ /* 0x004fcc00078e000e */
[----:B------:R-:W2:Y:S01]  /*04a0*/  @!P6 LDG.E R15, desc[UR8][R14.64] ;  /* 0x000000080e0fe981 */ /* 0x000ea2000c1e1900 */
[----:B------:R-:W5:Y:S08]  /*04b0*/  @!P0 LDC R6, c[0x3][R5+0x4] ;  /* 0x00c0010005068b82 */ /* 0x000f700000000800 */
[----:B------:R-:W3:Y:S08]  /*04c0*/  @!P1 LDC R8, c[0x3][R5+0x8] ;  /* 0x00c0020005089b82 */ /* 0x000ef00000000800 */
[----:B------:R-:W3:Y:S08]  /*04d0*/  @!P2 LDC R9, c[0x3][R5+0xc] ;  /* 0x00c003000509ab82 */ /* 0x000ef00000000800 */
[----:B-1----:R-:W4:Y:S01]  /*04e0*/  @!P3 LDC R18, c[0x3][R5+0x10] ;  /* 0x00c004000512bb82 */ /* 0x002f220000000800 */
[----:B-----5:R-:W-:-:S07]  /*04f0*/  @!P0 FFMA R0, R23, R6, R0 ;  /* 0x0000000617008223 */ /* 0x020fce0000000000 */
[----:B------:R-:W1:Y:S08]  /*0500*/  @!P5 LDC R20, c[0x3][R5+0x14] ;  /* 0x00c005000514db82 */ /* 0x000e700000000800 */
[----:B0-----:R-:W0:Y:S01]  /*0510*/  @!P4 LDC R10, c[0x3][R5+0x18] ;  /* 0x00c00600050acb82 */ /* 0x001e220000000800 */
[----:B---3--:R-:W-:Y:S01]  /*0520*/  @!P1 FFMA R0, R21, R8, R0 ;  /* 0x0000000815009223 */ /* 0x008fe20000000000 */
[----:B------:R-:W-:-:S06]  /*0530*/  VIADD R7, R7, 0x8 ;  /* 0x0000000807077836 */ /* 0x000fcc0000000000 */
[----:B------:R-:W2:Y:S01]  /*0540*/  @!P6 LDC R6, c[0x3][R5+0x1c] ;  /* 0x00c007000506eb82 */ /* 0x000ea20000000800 */
[----:B------:R-:W-:Y:S01]  /*0550*/  @!P2 FFMA R0, R19, R9, R0 ;  /* 0x000000091300a223 */ /* 0x000fe20000000000 */
[----:B------:R-:W-:-:S03]  /*0560*/  ISETP.NE.AND P0, PT, R7, R3, PT ;  /* 0x000000030700720c */ /* 0x000fc60003f05270 */
[----:B----4-:R-:W-:-:S04]  /*0570*/  @!P3 FFMA R0, R11, R18, R0 ;  /* 0x000000120b00b223 */ /* 0x010fc80000000000 */
[----:B-1----:R-:W-:-:S04]  /*0580*/  @!P5 FFMA R0, R13, R20, R0 ;  /* 0x000000140d00d223 */ /* 0x002fc80000000000 */
[----:B0-----:R-:W-:-:S04]  /*0590*/  @!P4 FFMA R0, R17, R10, R0 ;  /* 0x0000000a1100c223 */ /* 0x001fc80000000000 */
[----:B--2---:R-:W-:Y:S01]  /*05a0*/  @!P6 FFMA R0, R15, R6, R0 ;  /* 0x000000060f00e223 */ /* 0x004fe20000000000 */
[----:B------:R-:W-:Y:S06]  /*05b0*/  @P0 BRA `(.L_x_2) ;  /* 0xfffffff800f00947 */ /* 0x000fec000383ffff */
.L_x_1:
[----:B------:R-:W-:Y:S05]  /*05c0*/  BRA.U !UP1, `(.L_x_0) ;  /* 0x0000000509387547 */ /* 0x000fea000b800000 */
[----:B------:R-:W0:Y:S01]  /*05d0*/  LDCU UR4, c[0x0][0x398] ;  /* 0x00007300ff0477ac */ /* 0x000e220008000800 */
[----:B------:R-:W-:Y:S02]  /*05e0*/  UISETP.GE.U32.AND UP0, UPT, UR6, 0x4, UPT ;  /* 0x000000040600788c */ /* 0x000fe4000bf06070 */
[----:B0-----:R-:W-:-:S04]  /*05f0*/  ULOP3.LUT UR5, UR4, 0x3, URZ, 0xc0, !UPT ;  /* 0x0000000304057892 */ /* 0x001fc8000f8ec0ff */
[----:B------:R-:W-:-:S03]  /*0600*/  UISETP.NE.AND UP1, UPT, UR5, URZ, UPT ;  /* 0x000000ff0500728c */ /* 0x000fc6000bf25270 */
[----:B------:R-:W-:Y:S08]  /*0610*/  BRA.U !UP0, `(.L_x_3) ;  /* 0x00000001088c7547 */ /* 0x000ff0000b800000 */
[----:B------:R-:W0:Y:S01]  /*0620*/  LDCU UR6, c[0x0][0x39c] ;  /* 0x00007380ff0677ac */ /* 0x000e220008000800 */
[----:B------:R-:W-:-:S04]  /*0630*/  IADD3 R5, PT, PT, R4, R3, RZ ;  /* 0x0000000304057210 */ /* 0x000fc80007ffe0ff */
[C---:B------:R-:W-:Y:S01]  /*0640*/  IADD3 R17, PT, PT, R5.reuse, 0x2, RZ ;  /* 0x0000000205117810 */ /* 0x040fe20007ffe0ff */
[C---:B------:R-:W-:Y:S02]  /*0650*/  VIADD R15, R5.reuse, 0x1 ;  /* 0x00000001050f7836 */ /* 0x040fe40000000000 */
[C---:B------:R-:W-:Y:S01]  /*0660*/  VIADD R19, R5.reuse, 0x3 ;  /* 0x0000000305137836 */ /* 0x040fe20000000000 */
[----:B0-----:R-:W-:Y:S02]  /*0670*/  ISETP.GE.AND P0, PT, R5, UR6, PT ;  /* 0x0000000605007c0c */ /* 0x001fe4000bf06270 */
[----:B------:R-:W-:Y:S02]  /*0680*/  ISETP.GE.AND P1, PT, R15, UR6, PT ;  /* 0x000000060f007c0c */ /* 0x000fe4000bf26270 */
[----:B------:R-:W-:Y:S02]  /*0690*/  ISETP.LT.OR P0, PT, R5, RZ, P0 ;  /* 0x000000ff0500720c */ /* 0x000fe40000701670 */
[----:B------:R-:W-:-:S02]  /*06a0*/  ISETP.GE.AND P2, PT, R17, UR6, PT ;  /* 0x0000000611007c0c */ /* 0x000fc4000bf46270 */
[----:B------:R-:W-:Y:S02]  /*06b0*/  ISETP.LT.OR P1, PT, R15, RZ, P1 ;  /* 0x000000ff0f00720c */ /* 0x000fe40000f21670 */
[----:B------:R-:W-:Y:S02]  /*06c0*/  ISETP.GE.AND P3, PT, R19, UR6, PT ;  /* 0x0000000613007c0c */ /* 0x000fe4000bf66270 */
[----:B------:R-:W-:Y:S02]  /*06d0*/  ISETP.LT.OR P2, PT, R17, RZ, P2 ;  /* 0x000000ff1100720c */ /* 0x000fe40001741670 */
[----:B------:R-:W-:-:S03]  /*06e0*/  ISETP.LT.OR P3, PT, R19, RZ, P3 ;  /* 0x000000ff1300720c */ /* 0x000fc60001f61670 */
[----:B------:R-:W0:Y:S08]  /*06f0*/  @!P0 LDC.64 R10, c[0x0][0x390] ;  /* 0x0000e400ff0a8b82 */ /* 0x000e300000000a00 */
[----:B------:R-:W1:Y:S08]  /*0700*/  @!P1 LDC.64 R12, c[0x0][0x390] ;  /* 0x0000e400ff0c9b82 */ /* 0x000e700000000a00 */
[----:B------:R-:W2:Y:S08]  /*0710*/  @!P2 LDC.64 R8, c[0x0][0x390] ;  /* 0x0000e400ff08ab82 */ /* 0x000eb00000000a00 */
[----:B------:R-:W3:Y:S01]  /*0720*/  @!P3 LDC.64 R6, c[0x0][0x390] ;  /* 0x0000e400ff06bb82 */ /* 0x000ee20000000a00 */
[----:B0-----:R-:W-:-:S06]  /*0730*/  @!P0 IMAD.WIDE.U32 R10, R5, 0x4, R10 ;  /* 0x00000004050a8825 */ /* 0x001fcc00078e000a */
[----:B------:R-:W4:Y:S01]  /*0740*/  @!P0 LDG.E R11, desc[UR8][R10.64] ;  /* 0x000000080a0b8981 */ /* 0x000f22000c1e1900 */
[----:B-1----:R-:W-:-:S06]  /*0750*/  @!P1 IMAD.WIDE.U32 R12, R15, 0x4, R12 ;  /* 0x000000040f0c9825 */ /* 0x002fcc00078e000c */
[----:B------:R-:W5:Y:S01]  /*0760*/  @!P1 LDG.E R13, desc[UR8][R12.64] ;  /* 0x000000080c0d9981 */ /* 0x000f62000c1e1900 */
[----:B--2---:R-:W-:-:S06]  /*0770*/  @!P2 IMAD.WIDE.U32 R8, R17, 0x4, R8 ;  /* 0x000000041108a825 */ /* 0x004fcc00078e0008 */
[----:B------:R-:W2:Y:S01]  /*0780*/  @!P2 LDG.E R9, desc[UR8][R8.64] ;  /* 0x000000080809a981 */ /* 0x000ea2000c1e1900 */
[----:B---3--:R-:W-:-:S06]  /*0790*/  @!P3 IMAD.WIDE.U32 R6, R19, 0x4, R6 ;  /* 0x000000041306b825 */ /* 0x008fcc00078e0006 */
[----:B------:R-:W3:Y:S01]  /*07a0*/  @!P3 LDG.E R7, desc[UR8][R6.64] ;  /* 0x000000080607b981 */ /* 0x000ee2000c1e1900 */
[----:B------:R-:W-:-:S04]  /*07b0*/  SHF.L.U32 R5, R3, 0x2, RZ ;  /* 0x0000000203057819 */ /* 0x000fc800000006ff */
[----:B------:R-:W4:Y:S08]  /*07c0*/  @!P0 LDC R14, c[0x3][R5] ;  /* 0x00c00000050e8b82 */ /* 0x000f300000000800 */
[----:B------:R-:W5:Y:S08]  /*07d0*/  @!P1 LDC R15, c[0x3][R5+0x4] ;  /* 0x00c00100050f9b82 */ /* 0x000f700000000800 */
[----:B------:R-:W2:Y:S08]  /*07e0*/  @!P2 LDC R16, c[0x3][R5+0x8] ;  /* 0x00c002000510ab82 */ /* 0x000eb00000000800 */
[----:B------:R-:W3:Y:S01]  /*07f0*/  @!P3 LDC R17, c[0x3][R5+0xc] ;  /* 0x00c003000511bb82 */ /* 0x000ee20000000800 */
[----:B------:R-:W-:-:S02]  /*0800*/  VIADD R3, R3, 0x4 ;  /* 0x0000000403037836 */ /* 0x000fc40000000000 */
[----:B----4-:R-:W-:-:S04]  /*0810*/  @!P0 FFMA R0, R11, R14, R0 ;  /* 0x0000000e0b008223 */ /* 0x010fc80000000000 */
[----:B-----5:R-:W-:-:S04]  /*0820*/  @!P1 FFMA R0, R13, R15, R0 ;  /* 0x0000000f0d009223 */ /* 0x020fc80000000000 */
[----:B--2---:R-:W-:-:S04]  /*0830*/  @!P2 FFMA R0, R9, R16, R0 ;  /* 0x000000100900a223 */ /* 0x004fc80000000000 */
[----:B---3--:R-:W-:-:S07]  /*0840*/  @!P3 FFMA R0, R7, R17, R0 ;  /* 0x000000110700b223 */ /* 0x008fce0000000000 */
.L_x_3:
[----:B------:R-:W-:Y:S05]  /*0850*/  BRA.U !UP1, `(.L_x_0) ;  /* 0x0000000109947547 */ /* 0x000fea000b800000 */
[----:B------:R-:W-:Y:S02]  /*0860*/  UISETP.NE.AND UP0, UPT, UR5, 0x1, UPT ;  /* 0x000000010500788c */ /* 0x000fe4000bf05270 */
[----:B------:R-:W-:-:S04]  /*0870*/  ULOP3.LUT UR4, UR4, 0x1, URZ, 0xc0, !UPT ;  /* 0x0000000104047892 */ /* 0x000fc8000f8ec0ff */
[----:B------:R-:W-:-:S03]  /*0880*/  UISETP.NE.U32.AND UP1, UPT, UR4, 0x1, UPT ;  /* 0x000000010400788c */ /* 0x000fc6000bf25070 */
[----:B------:R-:W-:Y:S08]  /*0890*/  BRA.U !UP0, `(.L_x_4) ;  /* 0x00000001084c7547 */ /* 0x000ff0000b800000 */
[----:B------:R-:W0:Y:S01]  /*08a0*/  LDCU UR4, c[0x0][0x39c] ;  /* 0x00007380ff0477ac */ /* 0x000e220008000800 */
[----:B------:R-:W-:-:S05]  /*08b0*/  IADD3 R11, PT, PT, R4, R3, RZ ;  /* 0x00000003040b7210 */ /* 0x000fca0007ffe0ff */
[C---:B------:R-:W-:Y:S01]  /*08c0*/  VIADD R5, R11.reuse, 0x1 ;  /* 0x000000010b057836 */ /* 0x040fe20000000000 */
[----:B0-----:R-:W-:-:S04]  /*08d0*/  ISETP.GE.AND P0, PT, R11, UR4, PT ;  /* 0x000000040b007c0c */ /* 0x001fc8000bf06270 */
[----:B------:R-:W-:Y:S02]  /*08e0*/  ISETP.GE.AND P1, PT, R5, UR4, PT ;  /* 0x0000000405007c0c */ /* 0x000fe4000bf26270 */
[----:B------:R-:W-:Y:S02]  /*08f0*/  ISETP.LT.OR P0, PT, R11, RZ, P0 ;  /* 0x000000ff0b00720c */ /* 0x000fe40000701670 */
[----:B------:R-:W-:-:S11]  /*0900*/  ISETP.LT.OR P1, PT, R5, RZ, P1 ;  /* 0x000000ff0500720c */ /* 0x000fd60000f21670 */
[----:B------:R-:W0:Y:S08]  /*0910*/  @!P0 LDC.64 R6, c[0x0][0x390] ;  /* 0x0000e400ff068b82 */ /* 0x000e300000000a00 */
[----:B------:R-:W1:Y:S01]  /*0920*/  @!P1 LDC.64 R8, c[0x0][0x390] ;  /* 0x0000e400ff089b82 */ /* 0x000e620000000a00 */
[----:B0-----:R-:W-:-:S06]  /*0930*/  @!P0 IMAD.WIDE.U32 R6, R11, 0x4, R6 ;  /* 0x000000040b068825 */ /* 0x001fcc00078e0006 */
[----:B------:R-:W2:Y:S01]  /*0940*/  @!P0 LDG.E R7, desc[UR8][R6.64] ;  /* 0x0000000806078981 */ /* 0x000ea2000c1e1900 */
[----:B-1----:R-:W-:-:S06]  /*0950*/  @!P1 IMAD.WIDE.U32 R8, R5, 0x4, R8 ;  /* 0x0000000405089825 */ /* 0x002fcc00078e0008 */
[----:B------:R-:W3:Y:S01]  /*0960*/  @!P1 LDG.E R9, desc[UR8][R8.64] ;  /* 0x0000000808099981 */ /* 0x000ee2000c1e1900 */
[----:B------:R-:W-:-:S04]  /*0970*/  SHF.L.U32 R11, R3, 0x2, RZ ;  /* 0x00000002030b7819 */ /* 0x000fc800000006ff */
[----:B------:R-:W2:Y:S08]  /*0980*/  @!P0 LDC R5, c[0x3][R11] ;  /* 0x00c000000b058b82 */ /* 0x000eb00000000800 */
[----:B------:R-:W3:Y:S01]  /*0990*/  @!P1 LDC R10, c[0x3][R11+0x4] ;  /* 0x00c001000b0a9b82 */ /* 0x000ee20000000800 */
[----:B------:R-:W-:Y:S02]  /*09a0*/  VIADD R3, R3, 0x2 ;  /* 0x0000000203037836 */ /* 0x000fe40000000000 */
[----:B--2---:R-:W-:-:S04]  /*09b0*/  @!P0 FFMA R0, R7, R5, R0 ;  /* 0x0000000507008223 */ /* 0x004fc80000000000 */
[----:B---3--:R-:W-:-:S07]  /*09c0*/  @!P1 FFMA R0, R9, R10, R0 ;  /* 0x0000000a09009223 */ /* 0x008fce0000000000 */
.L_x_4:
[----:B------:R-:W-:Y:S05]  /*09d0*/  BRA.U UP1, `(.L_x_0) ;  /* 0x0000000101347547 */ /* 0x000fea000b800000 */
[----:B------:R-:W0:Y:S01]  /*09e0*/  LDCU UR4, c[0x0][0x39c] ;  /* 0x00007380ff0477ac */ /* 0x000e220008000800 */
[----:B------:R-:W-:Y:S01]  /*09f0*/  IADD3 R7, PT, PT, R4, R3, RZ ;  /* 0x0000000304077210 */ /* 0x000fe20007ffe0ff */
[----:B------:R-:W-:Y:S03]  /*0a00*/  BSSY.RECONVERGENT B0, `(.L_x_0) ;  /* 0x000000a000007945 */ /* 0x000fe60003800200 */
[----:B0-----:R-:W-:-:S04]  /*0a10*/  ISETP.GE.AND P0, PT, R7, UR4, PT ;  /* 0x0000000407007c0c */ /* 0x001fc8000bf06270 */
[----:B------:R-:W-:-:S13]  /*0a20*/  ISETP.LT.OR P0, PT, R7, RZ, P0 ;  /* 0x000000ff0700720c */ /* 0x000fda0000701670 */
[----:B------:R-:W-:Y:S05]  /*0a30*/  @P0 BRA `(.L_x_5) ;  /* 0x0000000000180947 */ /* 0x000fea0003800000 */
[----:B------:R-:W0:Y:S02]  /*0a40*/  LDC.64 R4, c[0x0][0x390] ;  /* 0x0000e400ff047b82 */ /* 0x000e240000000a00 */
[----:B0-----:R-:W-:-:S06]  /*0a50*/  IMAD.WIDE.U32 R4, R7, 0x4, R4 ;  /* 0x0000000407047825 */ /* 0x001fcc00078e0004 */
[----:B------:R-:W2:Y:S01]  /*0a60*/  LDG.E R5, desc[UR8][R4.64] ;  /* 0x0000000804057981 */ /* 0x000ea2000c1e1900 */
[----:B------:R-:W-:-:S06]  /*0a70*/  IMAD.SHL.U32 R3, R3, 0x4, RZ ;  /* 0x0000000403037824 */ /* 0x000fcc00078e00ff */
[----:B------:R-:W2:Y:S02]  /*0a80*/  LDC R3, c[0x3][R3] ;  /* 0x00c0000003037b82 */ /* 0x000ea40000000800 */
[----:B--2---:R-:W-:-:S07]  /*0a90*/  FFMA R0, R5, R3, R0 ;  /* 0x0000000305007223 */ /* 0x004fce0000000000 */
.L_x_5:
[----:B------:R-:W-:Y:S05]  /*0aa0*/  BSYNC.RECONVERGENT B0 ;  /* 0x0000000000007941 */ /* 0x000fea0003800200 */
.L_x_0:
[----:B------:R-:W0:Y:S02]  /*0ab0*/  LDC.64 R4, c[0x0][0x388] ;  /* 0x0000e200ff047b82 */ /* 0x000e240000000a00 */
[----:B0-----:R-:W-:-:S05]  /*0ac0*/  IMAD.WIDE R2, R2, 0x4, R4 ;  /* 0x0000000402027825 */ /* 0x001fca00078e0204 */
[----:B------:R-:W-:Y:S01]  /*0ad0*/  STG.E desc[UR8][R2.64], R0 ;  /* 0x0000000002007986 */ /* 0x000fe2000c101908 */
[----:B------:R-:W-:Y:S05]  /*0ae0*/  EXIT ;  /* 0x000000000000794d */ /* 0x000fea0003800000 */
.L_x_6:
[----:B------:R-:W-:-:S00]  /*0af0*/  BRA `(.L_x_6) ;  /* 0xfffffffc00fc7947 */ /* 0x000fc0000383ffff */
[----:B------:R-:W-:-:S00]  /*0b00*/  NOP ;  /* 0x0000000000007918 */ /* 0x000fc00000000000 */
[----:B------:R-:W-:-:S00]  /*0b10*/  NOP ;  /* 0x0000000000007918 */ /* 0x000fc00000000000 */
[----:B------:R-:W-:-:S00]  /*0b20*/  NOP ;  /* 0x0000000000007918 */ /* 0x000fc00000000000 */
[----:B------:R-:W-:-:S00]  /*0b30*/  NOP ;  /* 0x0000000000007918 */ /* 0x000fc00000000000 */
[----:B------:R-:W-:-:S00]  /*0b40*/  NOP ;  /* 0x0000000000007918 */ /* 0x000fc00000000000 */
[----:B------:R-:W-:-:S00]  /*0b50*/  NOP ;  /* 0x0000000000007918 */ /* 0x000fc00000000000 */
[----:B------:R-:W-:-:S00]  /*0b60*/  NOP ;  /* 0x0000000000007918 */ /* 0x000fc00000000000 */
[----:B------:R-:W-:-:S00]  /*0b70*/  NOP ;  /* 0x0000000000007918 */ /* 0x000fc00000000000 */
.L_x_7:


//--------------------- .nv.shared.reserved.0     --------------------------
	.section	.nv.shared.reserved.0,"aw",@nobits
	.weak		__nv_reservedSMEM_offset_0_alias
	.size		__nv_reservedSMEM_offset_0_alias, 0, 64
	.other		__nv_reservedSMEM_offset_0_alias,@"STO_CUDA_RESERVED_SHARED STV_DEFAULT"
__nv_reservedSMEM_offset_0_alias:
	.zero		0
	.zero		64


//--------------------- .nv.constant0._Z13convolution_1PfS_S_ii --------------------------
	.section	.nv.constant0._Z13convolution_1PfS_S_ii,"a",@progbits
	.sectionflags	@""
	.align	4
.nv.constant0._Z13convolution_1PfS_S_ii:
	.zero		928


//--------------------- SYMBOLS --------------------------

	.type		.nv.reservedSmem.offset0,@object
	.size		.nv.reservedSmem.offset0,0x4
